//
// Generated by NVIDIA NVVM Compiler
//
// Compiler Build ID: CL-36424714
// Cuda compilation tools, release 13.0, V13.0.88
// Based on NVVM 20.0.0
//

.version 9.0
.target sm_100
.address_size 64

	// .globl	_Z13jacobi_kernelPdS_ii

.visible .entry _Z13jacobi_kernelPdS_ii(
	.param .u64 .ptr .align 1 _Z13jacobi_kernelPdS_ii_param_0,
	.param .u64 .ptr .align 1 _Z13jacobi_kernelPdS_ii_param_1,
	.param .u32 _Z13jacobi_kernelPdS_ii_param_2,
	.param .u32 _Z13jacobi_kernelPdS_ii_param_3
)
{
	.reg .pred 	%p<8>;
	.reg .b32 	%r<19>;
	.reg .b64 	%rd<12>;
	.reg .b64 	%fd<9>;

	ld.param.u64 	%rd1, [_Z13jacobi_kernelPdS_ii_param_0];
	ld.param.u64 	%rd2, [_Z13jacobi_kernelPdS_ii_param_1];
	ld.param.u32 	%r4, [_Z13jacobi_kernelPdS_ii_param_2];
	ld.param.u32 	%r5, [_Z13jacobi_kernelPdS_ii_param_3];
	mov.u32 	%r7, %ctaid.x;
	mov.u32 	%r8, %ntid.x;
	mov.u32 	%r9, %tid.x;
	mad.lo.s32 	%r10, %r7, %r8, %r9;
	mov.u32 	%r11, %ctaid.y;
	mov.u32 	%r12, %ntid.y;
	mov.u32 	%r13, %tid.y;
	mad.lo.s32 	%r14, %r11, %r12, %r13;
	setp.lt.s32 	%p1, %r10, 1;
	add.s32 	%r15, %r4, -1;
	setp.ge.s32 	%p2, %r10, %r15;
	or.pred  	%p3, %p1, %p2;
	setp.eq.s32 	%p4, %r14, 0;
	or.pred  	%p5, %p4, %p3;
	add.s32 	%r16, %r5, -1;
	setp.ge.s32 	%p6, %r14, %r16;
	or.pred  	%p7, %p5, %p6;
	@%p7 bra 	$L__BB0_2;
	cvta.to.global.u64 	%rd3, %rd1;
	cvta.to.global.u64 	%rd4, %rd2;
	mad.lo.s32 	%r17, %r4, %r14, %r10;
	mul.wide.s32 	%rd5, %r17, 8;
	add.s64 	%rd6, %rd3, %rd5;
	ld.global.f64 	%fd1, [%rd6+-8];
	ld.global.f64 	%fd2, [%rd6+8];
	add.f64 	%fd3, %fd1, %fd2;
	sub.s32 	%r18, %r17, %r4;
	mul.wide.s32 	%rd7, %r18, 8;
	add.s64 	%rd8, %rd3, %rd7;
	ld.global.f64 	%fd4, [%rd8];
	add.f64 	%fd5, %fd3, %fd4;
	mul.wide.s32 	%rd9, %r4, 8;
	add.s64 	%rd10, %rd6, %rd9;
	ld.global.f64 	%fd6, [%rd10];
	add.f64 	%fd7, %fd5, %fd6;
	mul.f64 	%fd8, %fd7, 0d3FD0000000000000;
	add.s64 	%rd11, %rd4, %rd5;
	st.global.f64 	[%rd11], %fd8;
$L__BB0_2:
	ret;

}


// ===== COMPILED SASS (sm_100) =====

	.target	sm_100

	.elftype	@"ET_EXEC"


//--------------------- .note.nv.tkinfo           --------------------------
	.section	.note.nv.tkinfo,"",@"SHT_NOTE"
	.sectionflags	@"SHF_NOTE_NV_TKINFO"
	.tkinfo
        /*0018*/ 	.word	0x00000002
        /*0030*/ 	.string	""
        /*0030*/ 	.string	"ptxas"
        /*0030*/ 	.string	"Cuda compilation tools, release 13.0, V13.0.88"
        /*0030*/ 	.string	"Build cuda_13.0.r13.0/compiler.36424714_0"
        /*0030*/ 	.string	"-arch sm_100 -m 64 "



//--------------------- .note.nv.cuinfo           --------------------------
	.section	.note.nv.cuinfo,"",@"SHT_NOTE"
	.sectionflags	@"SHF_NOTE_NV_CUINFO"
        /*0018*/ 	.short	0x0002
        /*001a*/ 	.short	0x0064
        /*001c*/ 	.short	0x0082
	.zero		2


//--------------------- .nv.info                  --------------------------
	.section	.nv.info,"",@"SHT_CUDA_INFO"
	.align	4


	//----- nvinfo : EIATTR_REGCOUNT
	.align		4
        /*0000*/ 	.byte	0x04, 0x2f
        /*0002*/ 	.short	(.L_1 - .L_0)
	.align		4
.L_0:
        /*0004*/ 	.word	index@(_Z13jacobi_kernelPdS_ii)
        /*0008*/ 	.word	0x00000010


	//----- nvinfo : EIATTR_FRAME_SIZE
	.align		4
.L_1:
        /*000c*/ 	.byte	0x04, 0x11
        /*000e*/ 	.short	(.L_3 - .L_2)
	.align		4
.L_2:
        /*0010*/ 	.word	index@(_Z13jacobi_kernelPdS_ii)
        /*0014*/ 	.word	0x00000000


	//----- nvinfo : EIATTR_MIN_STACK_SIZE
	.align		4
.L_3:
        /*0018*/ 	.byte	0x04, 0x12
        /*001a*/ 	.short	(.L_5 - .L_4)
	.align		4
.L_4:
        /*001c*/ 	.word	index@(_Z13jacobi_kernelPdS_ii)
        /*0020*/ 	.word	0x00000000
.L_5:


//--------------------- .nv.compat                --------------------------
	.section	.nv.compat,"",@"SHT_CUDA_COMPAT_INFO"
	.align	4
        /*0000*/ 	.byte	0x02, 0x09, 0x00, 0x00, 0x02, 0x02, 0x01, 0x00, 0x02, 0x05, 0x05, 0x00, 0x03, 0x07, 0x01, 0x01
        /*0010*/ 	.byte	0x02, 0x03, 0x00, 0x00, 0x02, 0x06, 0x01, 0x00, 0x04, 0x0b, 0x08, 0x00, 0x01, 0x00, 0x00, 0x00
        /*0020*/ 	.byte	0x00, 0x00, 0x00, 0x00


//--------------------- .nv.info._Z13jacobi_kernelPdS_ii --------------------------
	.section	.nv.info._Z13jacobi_kernelPdS_ii,"",@"SHT_CUDA_INFO"
	.sectionflags	@""
	.align	4


	//----- nvinfo : EIATTR_CUDA_API_VERSION
	.align		4
        /*0000*/ 	.byte	0x04, 0x37
        /*0002*/ 	.short	(.L_7 - .L_6)
.L_6:
        /*0004*/ 	.word	0x00000082


	//----- nvinfo : EIATTR_KPARAM_INFO
	.align		4
.L_7:
        /*0008*/ 	.byte	0x04, 0x17
        /*000a*/ 	.short	(.L_9 - .L_8)
.L_8:
        /*000c*/ 	.word	0x00000000
        /*0010*/ 	.short	0x0003
        /*0012*/ 	.short	0x0014
        /*0014*/ 	.byte	0x00, 0xf0, 0x11, 0x00


	//----- nvinfo : EIATTR_KPARAM_INFO
	.align		4
.L_9:
        /*0018*/ 	.byte	0x04, 0x17
        /*001a*/ 	.short	(.L_11 - .L_10)
.L_10:
        /*001c*/ 	.word	0x00000000
        /*0020*/ 	.short	0x0002
        /*0022*/ 	.short	0x0010
        /*0024*/ 	.byte	0x00, 0xf0, 0x11, 0x00


	//----- nvinfo : EIATTR_KPARAM_INFO
	.align		4
.L_11:
        /*0028*/ 	.byte	0x04, 0x17
        /*002a*/ 	.short	(.L_13 - .L_12)
.L_12:
        /*002c*/ 	.word	0x00000000
        /*0030*/ 	.short	0x0001
        /*0032*/ 	.short	0x0008
        /*0034*/ 	.byte	0x00, 0xf5, 0x21, 0x00


	//----- nvinfo : EIATTR_KPARAM_INFO
	.align		4
.L_13:
        /*0038*/ 	.byte	0x04, 0x17
        /*003a*/ 	.short	(.L_15 - .L_14)
.L_14:
        /*003c*/ 	.word	0x00000000
        /*0040*/ 	.short	0x0000
        /*0042*/ 	.short	0x0000
        /*0044*/ 	.byte	0x00, 0xf5, 0x21, 0x00


	//----- nvinfo : EIATTR_SPARSE_MMA_MASK
	.align		4
.L_15:
        /*0048*/ 	.byte	0x03, 0x50
        /*004a*/ 	.short	0x0000


	//----- nvinfo : EIATTR_MAXREG_COUNT
	.align		4
        /*004c*/ 	.byte	0x03, 0x1b
        /*004e*/ 	.short	0x00ff


	//----- nvinfo : EIATTR_MERCURY_ISA_VERSION
	.align		4
        /*0050*/ 	.byte	0x03, 0x5f
        /*0052*/ 	.short	0x0101


	//----- nvinfo : EIATTR_VRC_CTA_INIT_COUNT
	.align		4
        /*0054*/ 	.byte	0x02, 0x4a
	.zero		1
	.zero		1


	//----- nvinfo : EIATTR_EXIT_INSTR_OFFSETS
	.align		4
        /*0058*/ 	.byte	0x04, 0x1c
        /*005a*/ 	.short	(.L_17 - .L_16)


	//   ....[0]....
.L_16:
        /*005c*/ 	.word	0x00000100


	//   ....[1]....
        /*0060*/ 	.word	0x00000230


	//----- nvinfo : EIATTR_CBANK_PARAM_SIZE
	.align		4
.L_17:
        /*0064*/ 	.byte	0x03, 0x19
        /*0066*/ 	.short	0x0018


	//----- nvinfo : EIATTR_PARAM_CBANK
	.align		4
        /*0068*/ 	.byte	0x04, 0x0a
        /*006a*/ 	.short	(.L_19 - .L_18)
	.align		4
.L_18:
        /*006c*/ 	.word	index@(.nv.constant0._Z13jacobi_kernelPdS_ii)
        /*0070*/ 	.short	0x0380
        /*0072*/ 	.short	0x0018


	//----- nvinfo : EIATTR_SW_WAR
	.align		4
.L_19:
        /*0074*/ 	.byte	0x04, 0x36
        /*0076*/ 	.short	(.L_21 - .L_20)
.L_20:
        /*0078*/ 	.word	0x00000008
.L_21:


//--------------------- .nv.callgraph             --------------------------
	.section	.nv.callgraph,"",@"SHT_CUDA_CALLGRAPH"
	.align	4
	.sectionentsize	8
	.align		4
        /*0000*/ 	.word	0x00000000
	.align		4
        /*0004*/ 	.word	0xffffffff
	.align		4
        /*0008*/ 	.word	0x00000000
	.align		4
        /*000c*/ 	.word	0xfffffffe
	.align		4
        /*0010*/ 	.word	0x00000000
	.align		4
        /*0014*/ 	.word	0xfffffffd
	.align		4
        /*0018*/ 	.word	0x00000000
	.align		4
        /*001c*/ 	.word	0xfffffffc


//--------------------- .text._Z13jacobi_kernelPdS_ii --------------------------
	.section	.text._Z13jacobi_kernelPdS_ii,"ax",@progbits
	.align	128
        .global         _Z13jacobi_kernelPdS_ii
        .type           _Z13jacobi_kernelPdS_ii,@function
        .size           _Z13jacobi_kernelPdS_ii,(.L_x_1 - _Z13jacobi_kernelPdS_ii)
        .other          _Z13jacobi_kernelPdS_ii,@"STO_CUDA_ENTRY STV_DEFAULT"
_Z13jacobi_kernelPdS_ii:
.text._Z13jacobi_kernelPdS_ii:
[----:B------:R-:W-:Y:S01]  /*0000*/  LDC R1, c[0x0][0x37c] ;  /* 0x0000df00ff017b82 */ /* 0x000fe20000000800 */
[----:B------:R-:W0:Y:S07]  /*0010*/  S2R R0, SR_TID.X ;  /* 0x0000000000007919 */ /* 0x000e2e0000002100 */
[----:B------:R-:W0:Y:S01]  /*0020*/  S2UR UR4, SR_CTAID.X ;  /* 0x00000000000479c3 */ /* 0x000e220000002500 */
[----:B------:R-:W1:Y:S07]  /*0030*/  S2R R7, SR_TID.Y ;  /* 0x0000000000077919 */ /* 0x000e6e0000002200 */
[----:B------:R-:W0:Y:S08]  /*0040*/  LDC R5, c[0x0][0x360] ;  /* 0x0000d800ff057b82 */ /* 0x000e300000000800 */
[----:B------:R-:W2:Y:S08]  /*0050*/  LDC.64 R2, c[0x0][0x390] ;  /* 0x0000e400ff027b82 */ /* 0x000eb00000000a00 */
[----:B------:R-:W1:Y:S08]  /*0060*/  S2UR UR5, SR_CTAID.Y ;  /* 0x00000000000579c3 */ /* 0x000e700000002600 */
[----:B------:R-:W1:Y:S01]  /*0070*/  LDC R4, c[0x0][0x364] ;  /* 0x0000d900ff047b82 */ /* 0x000e620000000800 */
[----:B0-----:R-:W-:Y:S01]  /*0080*/  IMAD R5, R5, UR4, R0 ;  /* 0x0000000405057c24 */ /* 0x001fe2000f8e0200 */
[----:B--2---:R-:W-:-:S02]  /*0090*/  IADD3 R0, PT, PT, R2, -0x1, RZ ;  /* 0xffffffff02007810 */ /* 0x004fc40007ffe0ff */
[----:B------:R-:W-:Y:S02]  /*00a0*/  IADD3 R3, PT, PT, R3, -0x1, RZ ;  /* 0xffffffff03037810 */ /* 0x000fe40007ffe0ff */
[----:B------:R-:W-:-:S04]  /*00b0*/  ISETP.GE.AND P0, PT, R5, R0, PT ;  /* 0x000000000500720c */ /* 0x000fc80003f06270 */
[----:B------:R-:W-:Y:S01]  /*00c0*/  ISETP.LT.OR P0, PT, R5, 0x1, P0 ;  /* 0x000000010500780c */ /* 0x000fe20000701670 */
[----:B-1----:R-:W-:-:S05]  /*00d0*/  IMAD R0, R4, UR5, R7 ;  /* 0x0000000504007c24 */ /* 0x002fca000f8e0207 */
[----:B------:R-:W-:-:S04]  /*00e0*/  ISETP.EQ.OR P0, PT, R0, RZ, P0 ;  /* 0x000000ff0000720c */ /* 0x000fc80000702670 */
[----:B------:R-:W-:-:S13]  /*00f0*/  ISETP.GE.OR P0, PT, R0, R3, P0 ;  /* 0x000000030000720c */ /* 0x000fda0000706670 */
[----:B------:R-:W-:Y:S05]  /*0100*/  @P0 EXIT ;  /* 0x000000000000094d */ /* 0x000fea0003800000 */
[----:B------:R-:W0:Y:S01]  /*0110*/  LDC.64 R10, c[0x0][0x380] ;  /* 0x0000e000ff0a7b82 */ /* 0x000e220000000a00 */
[----:B------:R-:W1:Y:S01]  /*0120*/  LDCU.64 UR4, c[0x0][0x358] ;  /* 0x00006b00ff0477ac */ /* 0x000e620008000a00 */
[----:B------:R-:W-:-:S05]  /*0130*/  IMAD R13, R0, R2, R5 ;  /* 0x00000002000d7224 */ /* 0x000fca00078e0205 */
[C---:B------:R-:W-:Y:S01]  /*0140*/  IADD3 R3, PT, PT, R13.reuse, -R2, RZ ;  /* 0x800000020d037210 */ /* 0x040fe20007ffe0ff */
[----:B0-----:R-:W-:-:S05]  /*0150*/  IMAD.WIDE R4, R13, 0x8, R10 ;  /* 0x000000080d047825 */ /* 0x001fca00078e020a */
[----:B-1----:R-:W2:Y:S01]  /*0160*/  LDG.E.64 R6, desc[UR4][R4.64+-0x8] ;  /* 0xfffff80404067981 */ /* 0x002ea2000c1e1b00 */
[----:B------:R-:W-:-:S03]  /*0170*/  IMAD.WIDE R10, R3, 0x8, R10 ;  /* 0x00000008030a7825 */ /* 0x000fc600078e020a */
[----:B------:R-:W2:Y:S01]  /*0180*/  LDG.E.64 R8, desc[UR4][R4.64+0x8] ;  /* 0x0000080404087981 */ /* 0x000ea2000c1e1b00 */
[----:B------:R-:W-:-:S03]  /*0190*/  IMAD.WIDE R2, R2, 0x8, R4 ;  /* 0x0000000802027825 */ /* 0x000fc600078e0204 */
[----:B------:R-:W3:Y:S04]  /*01a0*/  LDG.E.64 R10, desc[UR4][R10.64] ;  /* 0x000000040a0a7981 */ /* 0x000ee8000c1e1b00 */
[----:B------:R-:W4:Y:S01]  /*01b0*/  LDG.E.64 R2, desc[UR4][R2.64] ;  /* 0x0000000402027981 */ /* 0x000f22000c1e1b00 */
[----:B--2---:R-:W-:Y:S01]  /*01c0*/  DADD R6, R6, R8 ;  /* 0x0000000006067229 */ /* 0x004fe20000000008 */
[----:B------:R-:W0:Y:S07]  /*01d0*/  LDC.64 R8, c[0x0][0x388] ;  /* 0x0000e200ff087b82 */ /* 0x000e2e0000000a00 */
[----:B---3--:R-:W-:-:S08]  /*01e0*/  DADD R6, R6, R10 ;  /* 0x0000000006067229 */ /* 0x008fd0000000000a */
[----:B----4-:R-:W-:-:S08]  /*01f0*/  DADD R6, R6, R2 ;  /* 0x0000000006067229 */ /* 0x010fd00000000002 */
[----:B------:R-:W-:Y:S01]  /*0200*/  DMUL R6, R6, 0.25 ;  /* 0x3fd0000006067828 */ /* 0x000fe20000000000 */
[----:B0-----:R-:W-:-:S06]  /*0210*/  IMAD.WIDE R8, R13, 0x8, R8 ;  /* 0x000000080d087825 */ /* 0x001fcc00078e0208 */
[----:B------:R-:W-:Y:S01]  /*0220*/  STG.E.64 desc[UR4][R8.64], R6 ;  /* 0x0000000608007986 */ /* 0x000fe2000c101b04 */
[----:B------:R-:W-:Y:S05]  /*0230*/  EXIT ;  /* 0x000000000000794d */ /* 0x000fea0003800000 */
.L_x_0:
[----:B------:R-:W-:-:S00]  /*0240*/  BRA `(.L_x_0) ;  /* 0xfffffffc00fc7947 */ /* 0x000fc0000383ffff */
[----:B------:R-:W-:-:S00]  /*0250*/  NOP ;  /* 0x0000000000007918 */ /* 0x000fc00000000000 */
        /* <DEDUP_REMOVED lines=10> */
.L_x_1:


//--------------------- .nv.shared.reserved.0     --------------------------
	.section	.nv.shared.reserved.0,"aw",@nobits
	.weak		__nv_reservedSMEM_offset_0_alias
	.size		__nv_reservedSMEM_offset_0_alias, 0, 64
	.other		__nv_reservedSMEM_offset_0_alias,@"STO_CUDA_RESERVED_SHARED STV_DEFAULT"
__nv_reservedSMEM_offset_0_alias:
	.zero		0
	.zero		64


//--------------------- .nv.constant0._Z13jacobi_kernelPdS_ii --------------------------
	.section	.nv.constant0._Z13jacobi_kernelPdS_ii,"a",@progbits
	.sectionflags	@""
	.align	4
.nv.constant0._Z13jacobi_kernelPdS_ii:
	.zero		920


//--------------------- SYMBOLS --------------------------

	.type		.nv.reservedSmem.offset0,@object
	.size		.nv.reservedSmem.offset0,0x4
